//
// Generated by NVIDIA NVVM Compiler
//
// Compiler Build ID: CL-36424714
// Cuda compilation tools, release 13.0, V13.0.88
// Based on NVVM 20.0.0
//

.version 9.0
.target sm_100
.address_size 64

.extern .shared .align 16 .b8 _ZN32_GLOBAL__N__61036908_4_k_cu_main6sharedE[];

.entry _ZN32_GLOBAL__N__61036908_4_k_cu_main30simple_warp_specialized_kernelEPKfS1_Pf(
	.param .u64 .ptr .align 1 _ZN32_GLOBAL__N__61036908_4_k_cu_main30simple_warp_specialized_kernelEPKfS1_Pf_param_0,
	.param .u64 .ptr .align 1 _ZN32_GLOBAL__N__61036908_4_k_cu_main30simple_warp_specialized_kernelEPKfS1_Pf_param_1,
	.param .u64 .ptr .align 1 _ZN32_GLOBAL__N__61036908_4_k_cu_main30simple_warp_specialized_kernelEPKfS1_Pf_param_2
)
{
	.reg .pred 	%p<7>;
	.reg .b32 	%r<45>;
	.reg .b32 	%f<109>;
	.reg .b64 	%rd<24>;

	ld.param.u64 	%rd10, [_ZN32_GLOBAL__N__61036908_4_k_cu_main30simple_warp_specialized_kernelEPKfS1_Pf_param_0];
	ld.param.u64 	%rd11, [_ZN32_GLOBAL__N__61036908_4_k_cu_main30simple_warp_specialized_kernelEPKfS1_Pf_param_1];
	mov.u32 	%r1, %tid.x;
	shr.u32 	%r2, %r1, 5;
	and.b32  	%r39, %r1, 31;
	setp.gt.u32 	%p1, %r1, 31;
	@%p1 bra 	$L__BB0_3;
	mul.wide.u32 	%rd13, %r39, 4;
	or.b64  	%rd14, %rd13, 256;
	cvta.to.global.u64 	%rd15, %rd10;
	add.s64 	%rd22, %rd15, %rd14;
	cvta.to.global.u64 	%rd16, %rd11;
	add.s64 	%rd21, %rd16, %rd14;
	shl.b32 	%r26, %r39, 2;
	mov.u32 	%r27, _ZN32_GLOBAL__N__61036908_4_k_cu_main6sharedE;
	add.s32 	%r28, %r26, %r27;
	add.s32 	%r38, %r28, 4096;
$L__BB0_2:
	ld.global.nc.f32 	%f33, [%rd22+-256];
	st.shared.f32 	[%r38+-4096], %f33;
	ld.global.nc.f32 	%f34, [%rd21+-256];
	st.shared.f32 	[%r38], %f34;
	ld.global.nc.f32 	%f35, [%rd22+-128];
	st.shared.f32 	[%r38+-3968], %f35;
	ld.global.nc.f32 	%f36, [%rd21+-128];
	st.shared.f32 	[%r38+128], %f36;
	ld.global.nc.f32 	%f37, [%rd22];
	st.shared.f32 	[%r38+-3840], %f37;
	ld.global.nc.f32 	%f38, [%rd21];
	st.shared.f32 	[%r38+256], %f38;
	ld.global.nc.f32 	%f39, [%rd22+128];
	st.shared.f32 	[%r38+-3712], %f39;
	ld.global.nc.f32 	%f40, [%rd21+128];
	st.shared.f32 	[%r38+384], %f40;
	add.s32 	%r7, %r39, 128;
	add.s64 	%rd22, %rd22, 512;
	add.s64 	%rd21, %rd21, 512;
	add.s32 	%r38, %r38, 512;
	setp.lt.u32 	%p2, %r39, 896;
	mov.u32 	%r39, %r7;
	@%p2 bra 	$L__BB0_2;
$L__BB0_3:
	bar.sync 	0;
	setp.ne.s32 	%p3, %r2, 1;
	@%p3 bra 	$L__BB0_6;
	and.b32  	%r42, %r1, 31;
	shl.b32 	%r29, %r1, 2;
	and.b32  	%r30, %r29, 124;
	mov.u32 	%r31, _ZN32_GLOBAL__N__61036908_4_k_cu_main6sharedE;
	add.s32 	%r32, %r30, %r31;
	ld.shared.f32 	%f1, [%r32+4096];
	ld.shared.f32 	%f2, [%r32+4224];
	ld.shared.f32 	%f3, [%r32+4352];
	ld.shared.f32 	%f4, [%r32+4480];
	ld.shared.f32 	%f5, [%r32+4608];
	ld.shared.f32 	%f6, [%r32+4736];
	ld.shared.f32 	%f7, [%r32+4864];
	ld.shared.f32 	%f8, [%r32+4992];
	ld.shared.f32 	%f9, [%r32+5120];
	ld.shared.f32 	%f10, [%r32+5248];
	ld.shared.f32 	%f11, [%r32+5376];
	ld.shared.f32 	%f12, [%r32+5504];
	ld.shared.f32 	%f13, [%r32+5632];
	ld.shared.f32 	%f14, [%r32+5760];
	ld.shared.f32 	%f15, [%r32+5888];
	ld.shared.f32 	%f16, [%r32+6016];
	ld.shared.f32 	%f17, [%r32+6144];
	ld.shared.f32 	%f18, [%r32+6272];
	ld.shared.f32 	%f19, [%r32+6400];
	ld.shared.f32 	%f20, [%r32+6528];
	ld.shared.f32 	%f21, [%r32+6656];
	ld.shared.f32 	%f22, [%r32+6784];
	ld.shared.f32 	%f23, [%r32+6912];
	ld.shared.f32 	%f24, [%r32+7040];
	ld.shared.f32 	%f25, [%r32+7168];
	ld.shared.f32 	%f26, [%r32+7296];
	ld.shared.f32 	%f27, [%r32+7424];
	ld.shared.f32 	%f28, [%r32+7552];
	ld.shared.f32 	%f29, [%r32+7680];
	ld.shared.f32 	%f30, [%r32+7808];
	ld.shared.f32 	%f31, [%r32+7936];
	ld.shared.f32 	%f32, [%r32+8064];
	add.s32 	%r41, %r32, 8192;
	add.s32 	%r40, %r31, 64;
$L__BB0_5:
	ld.shared.v4.f32 	{%f41, %f42, %f43, %f44}, [%r40+-64];
	fma.rn.f32 	%f45, %f41, %f1, 0f00000000;
	fma.rn.f32 	%f46, %f42, %f2, %f45;
	fma.rn.f32 	%f47, %f43, %f3, %f46;
	fma.rn.f32 	%f48, %f44, %f4, %f47;
	ld.shared.v4.f32 	{%f49, %f50, %f51, %f52}, [%r40+-48];
	fma.rn.f32 	%f53, %f49, %f5, %f48;
	fma.rn.f32 	%f54, %f50, %f6, %f53;
	fma.rn.f32 	%f55, %f51, %f7, %f54;
	fma.rn.f32 	%f56, %f52, %f8, %f55;
	ld.shared.v4.f32 	{%f57, %f58, %f59, %f60}, [%r40+-32];
	fma.rn.f32 	%f61, %f57, %f9, %f56;
	fma.rn.f32 	%f62, %f58, %f10, %f61;
	fma.rn.f32 	%f63, %f59, %f11, %f62;
	fma.rn.f32 	%f64, %f60, %f12, %f63;
	ld.shared.v4.f32 	{%f65, %f66, %f67, %f68}, [%r40+-16];
	fma.rn.f32 	%f69, %f65, %f13, %f64;
	fma.rn.f32 	%f70, %f66, %f14, %f69;
	fma.rn.f32 	%f71, %f67, %f15, %f70;
	fma.rn.f32 	%f72, %f68, %f16, %f71;
	ld.shared.v4.f32 	{%f73, %f74, %f75, %f76}, [%r40];
	fma.rn.f32 	%f77, %f73, %f17, %f72;
	fma.rn.f32 	%f78, %f74, %f18, %f77;
	fma.rn.f32 	%f79, %f75, %f19, %f78;
	fma.rn.f32 	%f80, %f76, %f20, %f79;
	ld.shared.v4.f32 	{%f81, %f82, %f83, %f84}, [%r40+16];
	fma.rn.f32 	%f85, %f81, %f21, %f80;
	fma.rn.f32 	%f86, %f82, %f22, %f85;
	fma.rn.f32 	%f87, %f83, %f23, %f86;
	fma.rn.f32 	%f88, %f84, %f24, %f87;
	ld.shared.v4.f32 	{%f89, %f90, %f91, %f92}, [%r40+32];
	fma.rn.f32 	%f93, %f89, %f25, %f88;
	fma.rn.f32 	%f94, %f90, %f26, %f93;
	fma.rn.f32 	%f95, %f91, %f27, %f94;
	fma.rn.f32 	%f96, %f92, %f28, %f95;
	ld.shared.v4.f32 	{%f97, %f98, %f99, %f100}, [%r40+48];
	fma.rn.f32 	%f101, %f97, %f29, %f96;
	fma.rn.f32 	%f102, %f98, %f30, %f101;
	fma.rn.f32 	%f103, %f99, %f31, %f102;
	fma.rn.f32 	%f104, %f100, %f32, %f103;
	st.shared.f32 	[%r41], %f104;
	add.s32 	%r15, %r42, 32;
	add.s32 	%r41, %r41, 128;
	add.s32 	%r40, %r40, 128;
	setp.lt.u32 	%p4, %r42, 992;
	mov.u32 	%r42, %r15;
	@%p4 bra 	$L__BB0_5;
$L__BB0_6:
	bar.sync 	0;
	mov.u32 	%r18, %tid.x;
	shr.u32 	%r33, %r18, 5;
	setp.ne.s32 	%p5, %r33, 2;
	@%p5 bra 	$L__BB0_9;
	ld.param.u64 	%rd20, [_ZN32_GLOBAL__N__61036908_4_k_cu_main30simple_warp_specialized_kernelEPKfS1_Pf_param_2];
	and.b32  	%r44, %r18, 31;
	shl.b32 	%r34, %r18, 2;
	and.b32  	%r35, %r34, 124;
	mov.u32 	%r36, _ZN32_GLOBAL__N__61036908_4_k_cu_main6sharedE;
	add.s32 	%r37, %r35, %r36;
	add.s32 	%r43, %r37, 8576;
	mul.wide.u32 	%rd17, %r44, 4;
	cvta.to.global.u64 	%rd18, %rd20;
	add.s64 	%rd19, %rd17, %rd18;
	add.s64 	%rd23, %rd19, 256;
$L__BB0_8:
	ld.shared.f32 	%f105, [%r43+-384];
	st.global.f32 	[%rd23+-256], %f105;
	ld.shared.f32 	%f106, [%r43+-256];
	st.global.f32 	[%rd23+-128], %f106;
	ld.shared.f32 	%f107, [%r43+-128];
	st.global.f32 	[%rd23], %f107;
	ld.shared.f32 	%f108, [%r43];
	st.global.f32 	[%rd23+128], %f108;
	add.s32 	%r23, %r44, 128;
	add.s32 	%r43, %r43, 512;
	add.s64 	%rd23, %rd23, 512;
	setp.lt.u32 	%p6, %r44, 896;
	mov.u32 	%r44, %r23;
	@%p6 bra 	$L__BB0_8;
$L__BB0_9:
	ret;

}


// ===== COMPILED SASS (sm_100) =====

	.target	sm_100

	.elftype	@"ET_EXEC"


//--------------------- .note.nv.tkinfo           --------------------------
	.section	.note.nv.tkinfo,"",@"SHT_NOTE"
	.sectionflags	@"SHF_NOTE_NV_TKINFO"
	.tkinfo
        /*0018*/ 	.word	0x00000002
        /*0030*/ 	.string	""
        /*0030*/ 	.string	"ptxas"
        /*0030*/ 	.string	"Cuda compilation tools, release 13.0, V13.0.88"
        /*0030*/ 	.string	"Build cuda_13.0.r13.0/compiler.36424714_0"
        /*0030*/ 	.string	"-arch sm_100 -m 64 "



//--------------------- .note.nv.cuinfo           --------------------------
	.section	.note.nv.cuinfo,"",@"SHT_NOTE"
	.sectionflags	@"SHF_NOTE_NV_CUINFO"
        /*0018*/ 	.short	0x0002
        /*001a*/ 	.short	0x0064
        /*001c*/ 	.short	0x0082
	.zero		2


//--------------------- .nv.info                  --------------------------
	.section	.nv.info,"",@"SHT_CUDA_INFO"
	.align	4


	//----- nvinfo : EIATTR_REGCOUNT
	.align		4
        /*0000*/ 	.byte	0x04, 0x2f
        /*0002*/ 	.short	(.L_1 - .L_0)
	.align		4
.L_0:
        /*0004*/ 	.word	index@(_ZN32_GLOBAL__N__61036908_4_k_cu_main30simple_warp_specialized_kernelEPKfS1_Pf)
        /*0008*/ 	.word	0x00000035


	//----- nvinfo : EIATTR_FRAME_SIZE
	.align		4
.L_1:
        /*000c*/ 	.byte	0x04, 0x11
        /*000e*/ 	.short	(.L_3 - .L_2)
	.align		4
.L_2:
        /*0010*/ 	.word	index@(_ZN32_GLOBAL__N__61036908_4_k_cu_main30simple_warp_specialized_kernelEPKfS1_Pf)
        /*0014*/ 	.word	0x00000000


	//----- nvinfo : EIATTR_MIN_STACK_SIZE
	.align		4
.L_3:
        /*0018*/ 	.byte	0x04, 0x12
        /*001a*/ 	.short	(.L_5 - .L_4)
	.align		4
.L_4:
        /*001c*/ 	.word	index@(_ZN32_GLOBAL__N__61036908_4_k_cu_main30simple_warp_specialized_kernelEPKfS1_Pf)
        /*0020*/ 	.word	0x00000000
.L_5:


//--------------------- .nv.compat                --------------------------
	.section	.nv.compat,"",@"SHT_CUDA_COMPAT_INFO"
	.align	4
        /*0000*/ 	.byte	0x02, 0x09, 0x00, 0x00, 0x02, 0x02, 0x01, 0x00, 0x02, 0x05, 0x05, 0x00, 0x03, 0x07, 0x01, 0x01
        /*0010*/ 	.byte	0x02, 0x03, 0x00, 0x00, 0x02, 0x06, 0x01, 0x00, 0x04, 0x0b, 0x08, 0x00, 0x09, 0x00, 0x00, 0x00
        /*0020*/ 	.byte	0x00, 0x00, 0x00, 0x00


//--------------------- .nv.info._ZN32_GLOBAL__N__61036908_4_k_cu_main30simple_warp_specialized_kernelEPKfS1_Pf --------------------------
	.section	.nv.info._ZN32_GLOBAL__N__61036908_4_k_cu_main30simple_warp_specialized_kernelEPKfS1_Pf,"",@"SHT_CUDA_INFO"
	.sectionflags	@""
	.align	4


	//----- nvinfo : EIATTR_CUDA_API_VERSION
	.align		4
        /*0000*/ 	.byte	0x04, 0x37
        /*0002*/ 	.short	(.L_7 - .L_6)
.L_6:
        /*0004*/ 	.word	0x00000082


	//----- nvinfo : EIATTR_KPARAM_INFO
	.align		4
.L_7:
        /*0008*/ 	.byte	0x04, 0x17
        /*000a*/ 	.short	(.L_9 - .L_8)
.L_8:
        /*000c*/ 	.word	0x00000000
        /*0010*/ 	.short	0x0002
        /*0012*/ 	.short	0x0010
        /*0014*/ 	.byte	0x00, 0xf5, 0x21, 0x00


	//----- nvinfo : EIATTR_KPARAM_INFO
	.align		4
.L_9:
        /*0018*/ 	.byte	0x04, 0x17
        /*001a*/ 	.short	(.L_11 - .L_10)
.L_10:
        /*001c*/ 	.word	0x00000000
        /*0020*/ 	.short	0x0001
        /*0022*/ 	.short	0x0008
        /*0024*/ 	.byte	0x00, 0xf5, 0x21, 0x00


	//----- nvinfo : EIATTR_KPARAM_INFO
	.align		4
.L_11:
        /*0028*/ 	.byte	0x04, 0x17
        /*002a*/ 	.short	(.L_13 - .L_12)
.L_12:
        /*002c*/ 	.word	0x00000000
        /*0030*/ 	.short	0x0000
        /*0032*/ 	.short	0x0000
        /*0034*/ 	.byte	0x00, 0xf5, 0x21, 0x00


	//----- nvinfo : EIATTR_SPARSE_MMA_MASK
	.align		4
.L_13:
        /*0038*/ 	.byte	0x03, 0x50
        /*003a*/ 	.short	0x0000


	//----- nvinfo : EIATTR_MAXREG_COUNT
	.align		4
        /*003c*/ 	.byte	0x03, 0x1b
        /*003e*/ 	.short	0x00ff


	//----- nvinfo : EIATTR_NUM_BARRIERS
	.align		4
        /*0040*/ 	.byte	0x02, 0x4c
        /*0042*/ 	.byte	0x01
	.zero		1


	//----- nvinfo : EIATTR_MERCURY_ISA_VERSION
	.align		4
        /*0044*/ 	.byte	0x03, 0x5f
        /*0046*/ 	.short	0x0101


	//----- nvinfo : EIATTR_VRC_CTA_INIT_COUNT
	.align		4
        /*0048*/ 	.byte	0x02, 0x4a
	.zero		1
	.zero		1


	//----- nvinfo : EIATTR_EXIT_INSTR_OFFSETS
	.align		4
        /*004c*/ 	.byte	0x04, 0x1c
        /*004e*/ 	.short	(.L_15 - .L_14)


	//   ....[0]....
.L_14:
        /*0050*/ 	.word	0x00000910


	//   ....[1]....
        /*0054*/ 	.word	0x00000ac0


	//----- nvinfo : EIATTR_CRS_STACK_SIZE
	.align		4
.L_15:
        /*0058*/ 	.byte	0x04, 0x1e
        /*005a*/ 	.short	(.L_17 - .L_16)
.L_16:
        /*005c*/ 	.word	0x00000000


	//----- nvinfo : EIATTR_CBANK_PARAM_SIZE
	.align		4
.L_17:
        /*0060*/ 	.byte	0x03, 0x19
        /*0062*/ 	.short	0x0018


	//----- nvinfo : EIATTR_PARAM_CBANK
	.align		4
        /*0064*/ 	.byte	0x04, 0x0a
        /*0066*/ 	.short	(.L_19 - .L_18)
	.align		4
.L_18:
        /*0068*/ 	.word	index@(.nv.constant0._ZN32_GLOBAL__N__61036908_4_k_cu_main30simple_warp_specialized_kernelEPKfS1_Pf)
        /*006c*/ 	.short	0x0380
        /*006e*/ 	.short	0x0018


	//----- nvinfo : EIATTR_SW_WAR
	.align		4
.L_19:
        /*0070*/ 	.byte	0x04, 0x36
        /*0072*/ 	.short	(.L_21 - .L_20)
.L_20:
        /*0074*/ 	.word	0x00000008
.L_21:


//--------------------- .nv.callgraph             --------------------------
	.section	.nv.callgraph,"",@"SHT_CUDA_CALLGRAPH"
	.align	4
	.sectionentsize	8
	.align		4
        /*0000*/ 	.word	0x00000000
	.align		4
        /*0004*/ 	.word	0xffffffff
	.align		4
        /*0008*/ 	.word	0x00000000
	.align		4
        /*000c*/ 	.word	0xfffffffe
	.align		4
        /*0010*/ 	.word	0x00000000
	.align		4
        /*0014*/ 	.word	0xfffffffd
	.align		4
        /*0018*/ 	.word	0x00000000
	.align		4
        /*001c*/ 	.word	0xfffffffc


//--------------------- .text._ZN32_GLOBAL__N__61036908_4_k_cu_main30simple_warp_specialized_kernelEPKfS1_Pf --------------------------
	.section	.text._ZN32_GLOBAL__N__61036908_4_k_cu_main30simple_warp_specialized_kernelEPKfS1_Pf,"ax",@progbits
	.align	128
.text._ZN32_GLOBAL__N__61036908_4_k_cu_main30simple_warp_specialized_kernelEPKfS1_Pf:
        .type           _ZN32_GLOBAL__N__61036908_4_k_cu_main30simple_warp_specialized_kernelEPKfS1_Pf,@function
        .size           _ZN32_GLOBAL__N__61036908_4_k_cu_main30simple_warp_specialized_kernelEPKfS1_Pf,(.L_x_8 - _ZN32_GLOBAL__N__61036908_4_k_cu_main30simple_warp_specialized_kernelEPKfS1_Pf)
        .other          _ZN32_GLOBAL__N__61036908_4_k_cu_main30simple_warp_specialized_kernelEPKfS1_Pf,@"STO_CUDA_ENTRY STV_DEFAULT"
_ZN32_GLOBAL__N__61036908_4_k_cu_main30simple_warp_specialized_kernelEPKfS1_Pf:
[----:B------:R-:W-:Y:S01]  /*0000*/  LDC R1, c[0x0][0x37c] ;  /* 0x0000df00ff017b82 */ /* 0x000fe20000000800 */
[----:B------:R-:W0:Y:S01]  /*0010*/  S2R R8, SR_TID.X ;  /* 0x0000000000087919 */ /* 0x000e220000002100 */
[----:B------:R-:W1:Y:S01]  /*0020*/  LDCU.64 UR6, c[0x0][0x358] ;  /* 0x00006b00ff0677ac */ /* 0x000e620008000a00 */
[----:B------:R-:W-:Y:S01]  /*0030*/  BSSY.RECONVERGENT B0, `(.L_x_0) ;  /* 0x000002d000007945 */ /* 0x000fe20003800200 */
[C---:B0-----:R-:W-:Y:S02]  /*0040*/  ISETP.GT.U32.AND P1, PT, R8.reuse, 0x1f, PT ;  /* 0x0000001f0800780c */ /* 0x041fe40003f24070 */
[----:B------:R-:W-:Y:S02]  /*0050*/  SHF.R.U32.HI R0, RZ, 0x5, R8 ;  /* 0x00000005ff007819 */ /* 0x000fe40000011608 */
[----:B------:R-:W-:Y:S02]  /*0060*/  LOP3.LUT R48, R8, 0x1f, RZ, 0xc0, !PT ;  /* 0x0000001f08307812 */ /* 0x000fe400078ec0ff */
[----:B------:R-:W-:-:S07]  /*0070*/  ISETP.NE.AND P0, PT, R0, 0x1, PT ;  /* 0x000000010000780c */ /* 0x000fce0003f05270 */
[----:B-1----:R-:W-:Y:S06]  /*0080*/  @P1 BRA `(.L_x_1) ;  /* 0x00000000009c1947 */ /* 0x002fec0003800000 */
[----:B------:R-:W0:Y:S01]  /*0090*/  S2UR UR5, SR_CgaCtaId ;  /* 0x00000000000579c3 */ /* 0x000e220000008800 */
[----:B------:R-:W1:Y:S01]  /*00a0*/  LDCU.128 UR8, c[0x0][0x380] ;  /* 0x00007000ff0877ac */ /* 0x000e620008000c00 */
[----:B------:R-:W-:Y:S01]  /*00b0*/  MOV R0, R48 ;  /* 0x0000003000007202 */ /* 0x000fe20000000f00 */
[----:B------:R-:W-:-:S04]  /*00c0*/  UMOV UR4, 0x400 ;  /* 0x0000040000047882 */ /* 0x000fc80000000000 */
[----:B------:R-:W-:-:S03]  /*00d0*/  IMAD.WIDE.U32 R2, R0, 0x4, RZ ;  /* 0x0000000400027825 */ /* 0x000fc600078e00ff */
[----:B------:R-:W-:-:S04]  /*00e0*/  LOP3.LUT R4, R2, 0x100, RZ, 0xfc, !PT ;  /* 0x0000010002047812 */ /* 0x000fc800078efcff */
[C---:B-1----:R-:W-:Y:S02]  /*00f0*/  IADD3 R10, P1, PT, R4.reuse, UR8, RZ ;  /* 0x00000008040a7c10 */ /* 0x042fe4000ff3e0ff */
[----:B------:R-:W-:Y:S02]  /*0100*/  IADD3 R4, P2, PT, R4, UR10, RZ ;  /* 0x0000000a04047c10 */ /* 0x000fe4000ff5e0ff */
[C---:B------:R-:W-:Y:S01]  /*0110*/  IADD3.X R7, PT, PT, R3.reuse, UR9, RZ, P1, !PT ;  /* 0x0000000903077c10 */ /* 0x040fe20008ffe4ff */
[----:B0-----:R-:W-:Y:S01]  /*0120*/  ULEA UR4, UR5, UR4, 0x18 ;  /* 0x0000000405047291 */ /* 0x001fe2000f8ec0ff */
[----:B------:R-:W-:-:S05]  /*0130*/  IADD3.X R5, PT, PT, R3, UR11, RZ, P2, !PT ;  /* 0x0000000b03057c10 */ /* 0x000fca00097fe4ff */
[----:B------:R-:W-:-:S04]  /*0140*/  LEA R2, R0, UR4, 0x2 ;  /* 0x0000000400027c11 */ /* 0x000fc8000f8e10ff */
[----:B------:R-:W-:-:S07]  /*0150*/  IADD3 R6, PT, PT, R2, 0x1000, RZ ;  /* 0x0000100002067810 */ /* 0x000fce0007ffe0ff */
.L_x_2:
[----:B------:R-:W-:Y:S01]  /*0160*/  IMAD.MOV.U32 R2, RZ, RZ, R10 ;  /* 0x000000ffff027224 */ /* 0x000fe200078e000a */
[----:B------:R-:W-:Y:S01]  /*0170*/  MOV R3, R7 ;  /* 0x0000000700037202 */ /* 0x000fe20000000f00 */
[----:B------:R-:W2:Y:S04]  /*0180*/  LDG.E.CONSTANT R9, desc[UR6][R4.64+-0x100] ;  /* 0xffff000604097981 */ /* 0x000ea8000c1e9900 */
[----:B------:R-:W3:Y:S04]  /*0190*/  LDG.E.CONSTANT R7, desc[UR6][R2.64+-0x100] ;  /* 0xffff000602077981 */ /* 0x000ee8000c1e9900 */
[----:B------:R-:W4:Y:S04]  /*01a0*/  LDG.E.CONSTANT R11, desc[UR6][R2.64+-0x80] ;  /* 0xffff8006020b7981 */ /* 0x000f28000c1e9900 */
[----:B------:R-:W5:Y:S04]  /*01b0*/  LDG.E.CONSTANT R13, desc[UR6][R4.64+-0x80] ;  /* 0xffff8006040d7981 */ /* 0x000f68000c1e9900 */
[----:B------:R-:W5:Y:S04]  /*01c0*/  LDG.E.CONSTANT R15, desc[UR6][R2.64] ;  /* 0x00000006020f7981 */ /* 0x000f68000c1e9900 */
[----:B------:R-:W5:Y:S04]  /*01d0*/  LDG.E.CONSTANT R17, desc[UR6][R4.64] ;  /* 0x0000000604117981 */ /* 0x000f68000c1e9900 */
[----:B------:R-:W5:Y:S04]  /*01e0*/  LDG.E.CONSTANT R19, desc[UR6][R2.64+0x80] ;  /* 0x0000800602137981 */ /* 0x000f68000c1e9900 */
[----:B------:R0:W5:Y:S01]  /*01f0*/  LDG.E.CONSTANT R21, desc[UR6][R4.64+0x80] ;  /* 0x0000800604157981 */ /* 0x000162000c1e9900 */
[----:B------:R-:W-:-:S02]  /*0200*/  ISETP.GE.U32.AND P1, PT, R0, 0x380, PT ;  /* 0x000003800000780c */ /* 0x000fc40003f26070 */
[----:B------:R-:W-:Y:S02]  /*0210*/  IADD3 R10, P2, PT, R2, 0x200, RZ ;  /* 0x00000200020a7810 */ /* 0x000fe40007f5e0ff */
[----:B------:R-:W-:Y:S02]  /*0220*/  IADD3 R0, PT, PT, R0, 0x80, RZ ;  /* 0x0000008000007810 */ /* 0x000fe40007ffe0ff */
[----:B0-----:R-:W-:-:S04]  /*0230*/  IADD3 R4, P3, PT, R4, 0x200, RZ ;  /* 0x0000020004047810 */ /* 0x001fc80007f7e0ff */
[----:B------:R-:W-:Y:S01]  /*0240*/  IADD3.X R5, PT, PT, RZ, R5, RZ, P3, !PT ;  /* 0x00000005ff057210 */ /* 0x000fe20001ffe4ff */
[----:B--2---:R-:W-:Y:S04]  /*0250*/  STS [R6], R9 ;  /* 0x0000000906007388 */ /* 0x004fe80000000800 */
[----:B---3--:R0:W-:Y:S04]  /*0260*/  STS [R6+-0x1000], R7 ;  /* 0xfff0000706007388 */ /* 0x0081e80000000800 */
[----:B----4-:R-:W-:Y:S04]  /*0270*/  STS [R6+-0xf80], R11 ;  /* 0xfff0800b06007388 */ /* 0x010fe80000000800 */
[----:B-----5:R-:W-:Y:S01]  /*0280*/  STS [R6+0x80], R13 ;  /* 0x0000800d06007388 */ /* 0x020fe20000000800 */
[----:B0-----:R-:W-:-:S03]  /*0290*/  IMAD.X R7, RZ, RZ, R3, P2 ;  /* 0x000000ffff077224 */ /* 0x001fc600010e0603 */
[----:B------:R-:W-:Y:S04]  /*02a0*/  STS [R6+-0xf00], R15 ;  /* 0xfff1000f06007388 */ /* 0x000fe80000000800 */
[----:B------:R-:W-:Y:S04]  /*02b0*/  STS [R6+0x100], R17 ;  /* 0x0001001106007388 */ /* 0x000fe80000000800 */
[----:B------:R-:W-:Y:S04]  /*02c0*/  STS [R6+-0xe80], R19 ;  /* 0xfff1801306007388 */ /* 0x000fe80000000800 */
[----:B------:R0:W-:Y:S02]  /*02d0*/  STS [R6+0x180], R21 ;  /* 0x0001801506007388 */ /* 0x0001e40000000800 */
[----:B0-----:R-:W-:Y:S01]  /*02e0*/  IADD3 R6, PT, PT, R6, 0x200, RZ ;  /* 0x0000020006067810 */ /* 0x001fe20007ffe0ff */
[----:B------:R-:W-:Y:S06]  /*02f0*/  @!P1 BRA `(.L_x_2) ;  /* 0xfffffffc00989947 */ /* 0x000fec000383ffff */
.L_x_1:
[----:B------:R-:W-:Y:S05]  /*0300*/  BSYNC.RECONVERGENT B0 ;  /* 0x0000000000007941 */ /* 0x000fea0003800200 */
.L_x_0:
[----:B------:R-:W-:Y:S06]  /*0310*/  BAR.SYNC.DEFER_BLOCKING 0x0 ;  /* 0x0000000000007b1d */ /* 0x000fec0000010000 */
[----:B------:R-:W-:Y:S04]  /*0320*/  BSSY.RECONVERGENT B0, `(.L_x_3) ;  /* 0x000005a000007945 */ /* 0x000fe80003800200 */
[----:B------:R-:W-:Y:S05]  /*0330*/  @P0 BRA `(.L_x_4) ;  /* 0x0000000400600947 */ /* 0x000fea0003800000 */
[----:B------:R-:W0:Y:S01]  /*0340*/  S2UR UR5, SR_CgaCtaId ;  /* 0x00000000000579c3 */ /* 0x000e220000008800 */
[----:B------:R-:W-:Y:S01]  /*0350*/  UMOV UR4, 0x400 ;  /* 0x0000040000047882 */ /* 0x000fe20000000000 */
[----:B------:R-:W-:Y:S01]  /*0360*/  IMAD.SHL.U32 R0, R8, 0x4, RZ ;  /* 0x0000000408007824 */ /* 0x000fe200078e00ff */
[----:B------:R-:W-:-:S04]  /*0370*/  MOV R30, R48 ;  /* 0x00000030001e7202 */ /* 0x000fc80000000f00 */
[----:B------:R-:W-:Y:S01]  /*0380*/  LOP3.LUT R12, R0, 0x7c, RZ, 0xc0, !PT ;  /* 0x0000007c000c7812 */ /* 0x000fe200078ec0ff */
[----:B0-----:R-:W-:-:S04]  /*0390*/  ULEA UR4, UR5, UR4, 0x18 ;  /* 0x0000000405047291 */ /* 0x001fc8000f8ec0ff */
[----:B------:R-:W-:Y:S02]  /*03a0*/  UIADD3 UR5, UPT, UPT, UR4, 0x40, URZ ;  /* 0x0000004004057890 */ /* 0x000fe4000fffe0ff */
[----:B------:R-:W-:-:S03]  /*03b0*/  IADD3 R32, PT, PT, R12, UR4, RZ ;  /* 0x000000040c207c10 */ /* 0x000fc6000fffe0ff */
[----:B------:R0:W1:Y:S01]  /*03c0*/  LDS R47, [R12+UR4+0x1000] ;  /* 0x001000040c2f7984 */ /* 0x0000620008000800 */
[----:B------:R-:W-:Y:S01]  /*03d0*/  MOV R33, UR5 ;  /* 0x0000000500217c02 */ /* 0x000fe20008000f00 */
[----:B------:R-:W-:Y:S02]  /*03e0*/  VIADD R32, R32, 0x2000 ;  /* 0x0000200020207836 */ /* 0x000fe40000000000 */
[----:B------:R0:W2:Y:S04]  /*03f0*/  LDS R46, [R12+UR4+0x1080] ;  /* 0x001080040c2e7984 */ /* 0x0000a80008000800 */
[----:B------:R0:W3:Y:S04]  /*0400*/  LDS R45, [R12+UR4+0x1100] ;  /* 0x001100040c2d7984 */ /* 0x0000e80008000800 */
[----:B------:R0:W4:Y:S04]  /*0410*/  LDS R44, [R12+UR4+0x1180] ;  /* 0x001180040c2c7984 */ /* 0x0001280008000800 */
[----:B------:R0:W0:Y:S04]  /*0420*/  LDS R43, [R12+UR4+0x1200] ;  /* 0x001200040c2b7984 */ /* 0x0000280008000800 */
        /* <DEDUP_REMOVED lines=26> */
[----:B-1234-:R0:W0:Y:S02]  /*05d0*/  LDS R28, [R12+UR4+0x1f80] ;  /* 0x001f80040c1c7984 */ /* 0x01e0240008000800 */
.L_x_5:
[----:B0-----:R-:W0:Y:S01]  /*05e0*/  LDS.128 R12, [R33+-0x40] ;  /* 0xffffc000210c7984 */ /* 0x001e220000000c00 */
[C---:B------:R-:W-:Y:S02]  /*05f0*/  ISETP.GE.U32.AND P0, PT, R30.reuse, 0x3e0, PT ;  /* 0x000003e01e00780c */ /* 0x040fe40003f06070 */
[----:B------:R-:W-:Y:S01]  /*0600*/  IADD3 R30, PT, PT, R30, 0x20, RZ ;  /* 0x000000201e1e7810 */ /* 0x000fe20007ffe0ff */
[----:B------:R-:W1:Y:S04]  /*0610*/  LDS.128 R16, [R33+-0x30] ;  /* 0xffffd00021107984 */ /* 0x000e680000000c00 */
[----:B------:R-:W2:Y:S01]  /*0620*/  LDS.128 R20, [R33+-0x20] ;  /* 0xffffe00021147984 */ /* 0x000ea20000000c00 */
[----:B0-----:R-:W-:-:S04]  /*0630*/  FFMA R49, R47, R12, RZ ;  /* 0x0000000c2f317223 */ /* 0x001fc800000000ff */
[----:B------:R-:W-:-:S04]  /*0640*/  FFMA R12, R46, R13, R49 ;  /* 0x0000000d2e0c7223 */ /* 0x000fc80000000031 */
[----:B------:R-:W-:-:S04]  /*0650*/  FFMA R13, R45, R14, R12 ;  /* 0x0000000e2d0d7223 */ /* 0x000fc8000000000c */
[----:B------:R-:W-:-:S04]  /*0660*/  FFMA R12, R44, R15, R13 ;  /* 0x0000000f2c0c7223 */ /* 0x000fc8000000000d */
[----:B-1----:R-:W-:Y:S02]  /*0670*/  FFMA R49, R43, R16, R12 ;  /* 0x000000102b317223 */ /* 0x002fe4000000000c */
[----:B------:R-:W0:Y:S02]  /*0680*/  LDS.128 R12, [R33+-0x10] ;  /* 0xfffff000210c7984 */ /* 0x000e240000000c00 */
[----:B------:R-:W-:-:S04]  /*0690*/  FFMA R16, R42, R17, R49 ;  /* 0x000000112a107223 */ /* 0x000fc80000000031 */
[----:B------:R-:W-:-:S04]  /*06a0*/  FFMA R17, R41, R18, R16 ;  /* 0x0000001229117223 */ /* 0x000fc80000000010 */
[----:B------:R-:W-:-:S04]  /*06b0*/  FFMA R16, R40, R19, R17 ;  /* 0x0000001328107223 */ /* 0x000fc80000000011 */
[----:B--2---:R-:W-:Y:S02]  /*06c0*/  FFMA R49, R39, R20, R16 ;  /* 0x0000001427317223 */ /* 0x004fe40000000010 */
[----:B------:R-:W1:Y:S02]  /*06d0*/  LDS.128 R16, [R33] ;  /* 0x0000000021107984 */ /* 0x000e640000000c00 */
[----:B------:R-:W-:-:S04]  /*06e0*/  FFMA R20, R38, R21, R49 ;  /* 0x0000001526147223 */ /* 0x000fc80000000031 */
[----:B------:R-:W-:-:S04]  /*06f0*/  FFMA R21, R37, R22, R20 ;  /* 0x0000001625157223 */ /* 0x000fc80000000014 */
[----:B------:R-:W-:-:S04]  /*0700*/  FFMA R20, R36, R23, R21 ;  /* 0x0000001724147223 */ /* 0x000fc80000000015 */
[----:B0-----:R-:W-:-:S04]  /*0710*/  FFMA R21, R35, R12, R20 ;  /* 0x0000000c23157223 */ /* 0x001fc80000000014 */
[----:B------:R-:W-:Y:S02]  /*0720*/  FFMA R12, R34, R13, R21 ;  /* 0x0000000d220c7223 */ /* 0x000fe40000000015 */
[----:B------:R-:W0:Y:S02]  /*0730*/  LDS.128 R20, [R33+0x10] ;  /* 0x0000100021147984 */ /* 0x000e240000000c00 */
[----:B------:R-:W-:-:S04]  /*0740*/  FFMA R13, R3, R14, R12 ;  /* 0x0000000e030d7223 */ /* 0x000fc8000000000c */
[----:B------:R-:W-:-:S04]  /*0750*/  FFMA R12, R0, R15, R13 ;  /* 0x0000000f000c7223 */ /* 0x000fc8000000000d */
[----:B-1----:R-:W-:Y:S02]  /*0760*/  FFMA R49, R5, R16, R12 ;  /* 0x0000001005317223 */ /* 0x002fe4000000000c */
[----:B------:R-:W1:Y:S02]  /*0770*/  LDS.128 R12, [R33+0x20] ;  /* 0x00002000210c7984 */ /* 0x000e640000000c00 */
[----:B------:R-:W-:-:S04]  /*0780*/  FFMA R16, R2, R17, R49 ;  /* 0x0000001102107223 */ /* 0x000fc80000000031 */
[----:B------:R-:W-:-:S04]  /*0790*/  FFMA R17, R7, R18, R16 ;  /* 0x0000001207117223 */ /* 0x000fc80000000010 */
[----:B------:R-:W-:Y:S02]  /*07a0*/  FFMA R50, R4, R19, R17 ;  /* 0x0000001304327223 */ /* 0x000fe40000000011 */
[----:B------:R2:W3:Y:S02]  /*07b0*/  LDS.128 R16, [R33+0x30] ;  /* 0x0000300021107984 */ /* 0x0004e40000000c00 */
[----:B--2---:R-:W-:Y:S01]  /*07c0*/  IADD3 R33, PT, PT, R33, 0x80, RZ ;  /* 0x0000008021217810 */ /* 0x004fe20007ffe0ff */
[----:B0-----:R-:W-:-:S04]  /*07d0*/  FFMA R49, R9, R20, R50 ;  /* 0x0000001409317223 */ /* 0x001fc80000000032 */
[----:B------:R-:W-:-:S04]  /*07e0*/  FFMA R20, R6, R21, R49 ;  /* 0x0000001506147223 */ /* 0x000fc80000000031 */
[----:B------:R-:W-:-:S04]  /*07f0*/  FFMA R21, R11, R22, R20 ;  /* 0x000000160b157223 */ /* 0x000fc80000000014 */
[----:B------:R-:W-:-:S04]  /*0800*/  FFMA R20, R8, R23, R21 ;  /* 0x0000001708147223 */ /* 0x000fc80000000015 */
[----:B-1----:R-:W-:-:S04]  /*0810*/  FFMA R21, R25, R12, R20 ;  /* 0x0000000c19157223 */ /* 0x002fc80000000014 */
[----:B------:R-:W-:-:S04]  /*0820*/  FFMA R12, R10, R13, R21 ;  /* 0x0000000d0a0c7223 */ /* 0x000fc80000000015 */
[----:B------:R-:W-:-:S04]  /*0830*/  FFMA R13, R27, R14, R12 ;  /* 0x0000000e1b0d7223 */ /* 0x000fc8000000000c */
[----:B------:R-:W-:-:S04]  /*0840*/  FFMA R12, R24, R15, R13 ;  /* 0x0000000f180c7223 */ /* 0x000fc8000000000d */
[----:B---3--:R-:W-:-:S04]  /*0850*/  FFMA R13, R29, R16, R12 ;  /* 0x000000101d0d7223 */ /* 0x008fc8000000000c */
[----:B------:R-:W-:-:S04]  /*0860*/  FFMA R12, R26, R17, R13 ;  /* 0x000000111a0c7223 */ /* 0x000fc8000000000d */
[----:B------:R-:W-:-:S04]  /*0870*/  FFMA R13, R31, R18, R12 ;  /* 0x000000121f0d7223 */ /* 0x000fc8000000000c */
[----:B------:R-:W-:-:S05]  /*0880*/  FFMA R13, R28, R19, R13 ;  /* 0x000000131c0d7223 */ /* 0x000fca000000000d */
[----:B------:R0:W-:Y:S02]  /*0890*/  STS [R32], R13 ;  /* 0x0000000d20007388 */ /* 0x0001e40000000800 */
[----:B0-----:R-:W-:Y:S01]  /*08a0*/  VIADD R32, R32, 0x80 ;  /* 0x0000008020207836 */ /* 0x001fe20000000000 */
[----:B------:R-:W-:Y:S06]  /*08b0*/  @!P0 BRA `(.L_x_5) ;  /* 0xfffffffc00488947 */ /* 0x000fec000383ffff */
.L_x_4:
[----:B------:R-:W-:Y:S05]  /*08c0*/  BSYNC.RECONVERGENT B0 ;  /* 0x0000000000007941 */ /* 0x000fea0003800200 */
.L_x_3:
[----:B------:R-:W0:Y:S01]  /*08d0*/  S2R R0, SR_TID.X ;  /* 0x0000000000007919 */ /* 0x000e220000002100 */
[----:B------:R-:W-:Y:S01]  /*08e0*/  BAR.SYNC.DEFER_BLOCKING 0x0 ;  /* 0x0000000000007b1d */ /* 0x000fe20000010000 */
[----:B0-----:R-:W-:-:S04]  /*08f0*/  SHF.R.U32.HI R2, RZ, 0x5, R0 ;  /* 0x00000005ff027819 */ /* 0x001fc80000011600 */
[----:B------:R-:W-:-:S13]  /*0900*/  ISETP.NE.AND P0, PT, R2, 0x2, PT ;  /* 0x000000020200780c */ /* 0x000fda0003f05270 */
[----:B------:R-:W-:Y:S05]  /*0910*/  @P0 EXIT ;  /* 0x000000000000094d */ /* 0x000fea0003800000 */
[----:B------:R-:W0:Y:S01]  /*0920*/  S2R R5, SR_CgaCtaId ;  /* 0x0000000000057919 */ /* 0x000e220000008800 */
[----:B------:R-:W1:Y:S01]  /*0930*/  LDC.64 R2, c[0x0][0x390] ;  /* 0x0000e400ff027b82 */ /* 0x000e620000000a00 */
[----:B------:R-:W-:Y:S02]  /*0940*/  MOV R4, 0x400 ;  /* 0x0000040000047802 */ /* 0x000fe40000000f00 */
[----:B------:R-:W-:-:S04]  /*0950*/  SHF.L.U32 R0, R0, 0x2, RZ ;  /* 0x0000000200007819 */ /* 0x000fc800000006ff */
[----:B------:R-:W-:Y:S01]  /*0960*/  LOP3.LUT R0, R0, 0x7c, RZ, 0xc0, !PT ;  /* 0x0000007c00007812 */ /* 0x000fe200078ec0ff */
[----:B-1----:R-:W-:Y:S01]  /*0970*/  IMAD.WIDE.U32 R2, R48, 0x4, R2 ;  /* 0x0000000430027825 */ /* 0x002fe200078e0002 */
[----:B0-----:R-:W-:Y:S02]  /*0980*/  LEA R5, R5, R4, 0x18 ;  /* 0x0000000405057211 */ /* 0x001fe400078ec0ff */
[----:B------:R-:W-:Y:S02]  /*0990*/  IADD3 R4, P0, PT, R2, 0x100, RZ ;  /* 0x0000010002047810 */ /* 0x000fe40007f1e0ff */
[----:B------:R-:W-:Y:S02]  /*09a0*/  IADD3 R0, PT, PT, R0, 0x2180, R5 ;  /* 0x0000218000007810 */ /* 0x000fe40007ffe005 */
[----:B------:R-:W-:-:S09]  /*09b0*/  IADD3.X R13, PT, PT, RZ, R3, RZ, P0, !PT ;  /* 0x00000003ff0d7210 */ /* 0x000fd200007fe4ff */
.L_x_6:
[----:B0-----:R-:W0:Y:S01]  /*09c0*/  LDS R5, [R0+-0x180] ;  /* 0xfffe800000057984 */ /* 0x001e220000000800 */
[----:B------:R-:W-:Y:S01]  /*09d0*/  MOV R2, R4 ;  /* 0x0000000400027202 */ /* 0x000fe20000000f00 */
[----:B------:R-:W-:Y:S01]  /*09e0*/  IMAD.MOV.U32 R3, RZ, RZ, R13 ;  /* 0x000000ffff037224 */ /* 0x000fe200078e000d */
[----:B------:R-:W-:Y:S01]  /*09f0*/  ISETP.GE.U32.AND P0, PT, R48, 0x380, PT ;  /* 0x000003803000780c */ /* 0x000fe20003f06070 */
[----:B------:R-:W1:Y:S01]  /*0a00*/  LDS R7, [R0+-0x100] ;  /* 0xffff000000077984 */ /* 0x000e620000000800 */
[----:B------:R-:W-:Y:S02]  /*0a10*/  IADD3 R4, P1, PT, R2, 0x200, RZ ;  /* 0x0000020002047810 */ /* 0x000fe40007f3e0ff */
[----:B------:R-:W-:Y:S01]  /*0a20*/  IADD3 R48, PT, PT, R48, 0x80, RZ ;  /* 0x0000008030307810 */ /* 0x000fe20007ffe0ff */
[----:B------:R-:W2:Y:S01]  /*0a30*/  LDS R9, [R0+-0x80] ;  /* 0xffff800000097984 */ /* 0x000ea20000000800 */
[----:B------:R-:W-:-:S03]  /*0a40*/  IADD3.X R13, PT, PT, RZ, R3, RZ, P1, !PT ;  /* 0x00000003ff0d7210 */ /* 0x000fc60000ffe4ff */
[----:B------:R3:W4:Y:S02]  /*0a50*/  LDS R11, [R0] ;  /* 0x00000000000b7984 */ /* 0x0007240000000800 */
[----:B---3--:R-:W-:Y:S02]  /*0a60*/  IADD3 R0, PT, PT, R0, 0x200, RZ ;  /* 0x0000020000007810 */ /* 0x008fe40007ffe0ff */
[----:B0-----:R0:W-:Y:S04]  /*0a70*/  STG.E desc[UR6][R2.64+-0x100], R5 ;  /* 0xffff000502007986 */ /* 0x0011e8000c101906 */
[----:B-1----:R0:W-:Y:S04]  /*0a80*/  STG.E desc[UR6][R2.64+-0x80], R7 ;  /* 0xffff800702007986 */ /* 0x0021e8000c101906 */
[----:B--2---:R0:W-:Y:S04]  /*0a90*/  STG.E desc[UR6][R2.64], R9 ;  /* 0x0000000902007986 */ /* 0x0041e8000c101906 */
[----:B----4-:R0:W-:Y:S01]  /*0aa0*/  STG.E desc[UR6][R2.64+0x80], R11 ;  /* 0x0000800b02007986 */ /* 0x0101e2000c101906 */
[----:B------:R-:W-:Y:S05]  /*0ab0*/  @!P0 BRA `(.L_x_6) ;  /* 0xfffffffc00c08947 */ /* 0x000fea000383ffff */
[----:B------:R-:W-:Y:S05]  /*0ac0*/  EXIT ;  /* 0x000000000000794d */ /* 0x000fea0003800000 */
.L_x_7:
[----:B------:R-:W-:-:S00]  /*0ad0*/  BRA `(.L_x_7) ;  /* 0xfffffffc00fc7947 */ /* 0x000fc0000383ffff */
[----:B------:R-:W-:-:S00]  /*0ae0*/  NOP ;  /* 0x0000000000007918 */ /* 0x000fc00000000000 */
        /* <DEDUP_REMOVED lines=9> */
.L_x_8:


//--------------------- .nv.shared._ZN32_GLOBAL__N__61036908_4_k_cu_main30simple_warp_specialized_kernelEPKfS1_Pf --------------------------
	.section	.nv.shared._ZN32_GLOBAL__N__61036908_4_k_cu_main30simple_warp_specialized_kernelEPKfS1_Pf,"aw",@nobits
	.sectionflags	@""
	.align	16
	.zero		1024


//--------------------- .nv.shared.reserved.0     --------------------------
	.section	.nv.shared.reserved.0,"aw",@nobits
	.weak		__nv_reservedSMEM_offset_0_alias
	.size		__nv_reservedSMEM_offset_0_alias, 0, 64
	.other		__nv_reservedSMEM_offset_0_alias,@"STO_CUDA_RESERVED_SHARED STV_DEFAULT"
__nv_reservedSMEM_offset_0_alias:
	.zero		0
	.zero		64


//--------------------- .nv.constant0._ZN32_GLOBAL__N__61036908_4_k_cu_main30simple_warp_specialized_kernelEPKfS1_Pf --------------------------
	.section	.nv.constant0._ZN32_GLOBAL__N__61036908_4_k_cu_main30simple_warp_specialized_kernelEPKfS1_Pf,"a",@progbits
	.sectionflags	@""
	.align	4
.nv.constant0._ZN32_GLOBAL__N__61036908_4_k_cu_main30simple_warp_specialized_kernelEPKfS1_Pf:
	.zero		920


//--------------------- SYMBOLS --------------------------

	.type		.nv.reservedSmem.offset0,@object
	.size		.nv.reservedSmem.offset0,0x4
	.type		.nv.reservedSmem.cap,@object
	.size		.nv.reservedSmem.cap,0x4
